//
// Generated by NVIDIA NVVM Compiler
//
// Compiler Build ID: CL-36424714
// Cuda compilation tools, release 13.0, V13.0.88
// Based on NVVM 20.0.0
//

.version 9.0
.target sm_100
.address_size 64

	// .globl	_Z6kernelPbiS_PiS_

.visible .entry _Z6kernelPbiS_PiS_(
	.param .u64 .ptr .align 1 _Z6kernelPbiS_PiS__param_0,
	.param .u32 _Z6kernelPbiS_PiS__param_1,
	.param .u64 .ptr .align 1 _Z6kernelPbiS_PiS__param_2,
	.param .u64 .ptr .align 1 _Z6kernelPbiS_PiS__param_3,
	.param .u64 .ptr .align 1 _Z6kernelPbiS_PiS__param_4
)
{
	.reg .pred 	%p<3>;
	.reg .b16 	%rs<4>;
	.reg .b32 	%r<6>;
	.reg .b64 	%rd<17>;

	ld.param.u64 	%rd4, [_Z6kernelPbiS_PiS__param_0];
	ld.param.u32 	%r1, [_Z6kernelPbiS_PiS__param_1];
	ld.param.u64 	%rd2, [_Z6kernelPbiS_PiS__param_2];
	ld.param.u64 	%rd5, [_Z6kernelPbiS_PiS__param_3];
	ld.param.u64 	%rd3, [_Z6kernelPbiS_PiS__param_4];
	cvta.to.global.u64 	%rd6, %rd4;
	cvta.to.global.u64 	%rd7, %rd5;
	mov.u32 	%r2, %ctaid.x;
	mul.wide.u32 	%rd8, %r2, 4;
	add.s64 	%rd9, %rd7, %rd8;
	ld.global.u32 	%r3, [%rd9+4];
	mul.lo.s32 	%r4, %r3, %r1;
	cvt.s64.s32 	%rd10, %r4;
	mov.u32 	%r5, %tid.x;
	cvt.u64.u32 	%rd1, %r5;
	add.s64 	%rd11, %rd10, %rd1;
	add.s64 	%rd12, %rd6, %rd11;
	ld.global.u8 	%rs1, [%rd12];
	setp.eq.s16 	%p1, %rs1, 0;
	@%p1 bra 	$L__BB0_3;
	cvta.to.global.u64 	%rd13, %rd2;
	add.s64 	%rd14, %rd13, %rd1;
	ld.global.u8 	%rs2, [%rd14];
	setp.ne.s16 	%p2, %rs2, 0;
	@%p2 bra 	$L__BB0_3;
	cvta.to.global.u64 	%rd15, %rd3;
	add.s64 	%rd16, %rd15, %rd1;
	mov.b16 	%rs3, 1;
	st.global.u8 	[%rd16], %rs3;
$L__BB0_3:
	ret;

}
	// .globl	_Z2k2iPbPiS_
.visible .entry _Z2k2iPbPiS_(
	.param .u32 _Z2k2iPbPiS__param_0,
	.param .u64 .ptr .align 1 _Z2k2iPbPiS__param_1,
	.param .u64 .ptr .align 1 _Z2k2iPbPiS__param_2,
	.param .u64 .ptr .align 1 _Z2k2iPbPiS__param_3
)
{
	.reg .pred 	%p<25>;
	.reg .b16 	%rs<46>;
	.reg .b32 	%r<93>;
	.reg .b64 	%rd<50>;

	ld.param.u32 	%r48, [_Z2k2iPbPiS__param_0];
	ld.param.u64 	%rd11, [_Z2k2iPbPiS__param_1];
	ld.param.u64 	%rd12, [_Z2k2iPbPiS__param_2];
	ld.param.u64 	%rd13, [_Z2k2iPbPiS__param_3];
	cvta.to.global.u64 	%rd1, %rd11;
	cvta.to.global.u64 	%rd2, %rd13;
	cvta.to.global.u64 	%rd3, %rd12;
	setp.lt.s32 	%p1, %r48, 1;
	mov.b32 	%r69, 0;
	@%p1 bra 	$L__BB1_41;
	and.b32  	%r1, %r48, 7;
	setp.lt.u32 	%p2, %r48, 8;
	mov.b32 	%r85, 0;
	mov.u32 	%r69, %r85;
	@%p2 bra 	$L__BB1_20;
	and.b32  	%r85, %r48, 2147483640;
	mov.b32 	%r67, 0;
	mov.u32 	%r69, %r67;
$L__BB1_3:
	.pragma "nounroll";
	cvt.u64.u32 	%rd14, %r67;
	add.s64 	%rd4, %rd2, %rd14;
	ld.global.u8 	%rs1, [%rd4];
	setp.eq.s16 	%p3, %rs1, 0;
	add.s64 	%rd5, %rd1, %rd14;
	@%p3 bra 	$L__BB1_5;
	mov.b16 	%rs2, 0;
	st.global.u8 	[%rd4], %rs2;
	add.s32 	%r5, %r69, 1;
	mul.wide.s32 	%rd15, %r69, 4;
	add.s64 	%rd16, %rd3, %rd15;
	st.global.u32 	[%rd16+4], %r67;
	mov.b16 	%rs3, 1;
	st.global.u8 	[%rd5], %rs3;
	mov.u32 	%r69, %r5;
$L__BB1_5:
	ld.global.u8 	%rs4, [%rd4+1];
	setp.eq.s16 	%p4, %rs4, 0;
	@%p4 bra 	$L__BB1_7;
	add.s32 	%r53, %r67, 1;
	mov.b16 	%rs5, 0;
	st.global.u8 	[%rd4+1], %rs5;
	add.s32 	%r7, %r69, 1;
	mul.wide.s32 	%rd17, %r69, 4;
	add.s64 	%rd18, %rd3, %rd17;
	st.global.u32 	[%rd18+4], %r53;
	mov.b16 	%rs6, 1;
	st.global.u8 	[%rd5+1], %rs6;
	mov.u32 	%r69, %r7;
$L__BB1_7:
	ld.global.u8 	%rs7, [%rd4+2];
	setp.eq.s16 	%p5, %rs7, 0;
	@%p5 bra 	$L__BB1_9;
	add.s32 	%r54, %r67, 2;
	mov.b16 	%rs8, 0;
	st.global.u8 	[%rd4+2], %rs8;
	add.s32 	%r9, %r69, 1;
	mul.wide.s32 	%rd19, %r69, 4;
	add.s64 	%rd20, %rd3, %rd19;
	st.global.u32 	[%rd20+4], %r54;
	mov.b16 	%rs9, 1;
	st.global.u8 	[%rd5+2], %rs9;
	mov.u32 	%r69, %r9;
$L__BB1_9:
	ld.global.u8 	%rs10, [%rd4+3];
	setp.eq.s16 	%p6, %rs10, 0;
	@%p6 bra 	$L__BB1_11;
	add.s32 	%r55, %r67, 3;
	mov.b16 	%rs11, 0;
	st.global.u8 	[%rd4+3], %rs11;
	add.s32 	%r11, %r69, 1;
	mul.wide.s32 	%rd21, %r69, 4;
	add.s64 	%rd22, %rd3, %rd21;
	st.global.u32 	[%rd22+4], %r55;
	mov.b16 	%rs12, 1;
	st.global.u8 	[%rd5+3], %rs12;
	mov.u32 	%r69, %r11;
$L__BB1_11:
	ld.global.u8 	%rs13, [%rd4+4];
	setp.eq.s16 	%p7, %rs13, 0;
	@%p7 bra 	$L__BB1_13;
	add.s32 	%r56, %r67, 4;
	mov.b16 	%rs14, 0;
	st.global.u8 	[%rd4+4], %rs14;
	add.s32 	%r13, %r69, 1;
	mul.wide.s32 	%rd23, %r69, 4;
	add.s64 	%rd24, %rd3, %rd23;
	st.global.u32 	[%rd24+4], %r56;
	mov.b16 	%rs15, 1;
	st.global.u8 	[%rd5+4], %rs15;
	mov.u32 	%r69, %r13;
$L__BB1_13:
	ld.global.u8 	%rs16, [%rd4+5];
	setp.eq.s16 	%p8, %rs16, 0;
	@%p8 bra 	$L__BB1_15;
	add.s32 	%r57, %r67, 5;
	mov.b16 	%rs17, 0;
	st.global.u8 	[%rd4+5], %rs17;
	add.s32 	%r15, %r69, 1;
	mul.wide.s32 	%rd25, %r69, 4;
	add.s64 	%rd26, %rd3, %rd25;
	st.global.u32 	[%rd26+4], %r57;
	mov.b16 	%rs18, 1;
	st.global.u8 	[%rd5+5], %rs18;
	mov.u32 	%r69, %r15;
$L__BB1_15:
	ld.global.u8 	%rs19, [%rd4+6];
	setp.eq.s16 	%p9, %rs19, 0;
	@%p9 bra 	$L__BB1_17;
	add.s32 	%r58, %r67, 6;
	mov.b16 	%rs20, 0;
	st.global.u8 	[%rd4+6], %rs20;
	add.s32 	%r17, %r69, 1;
	mul.wide.s32 	%rd27, %r69, 4;
	add.s64 	%rd28, %rd3, %rd27;
	st.global.u32 	[%rd28+4], %r58;
	mov.b16 	%rs21, 1;
	st.global.u8 	[%rd5+6], %rs21;
	mov.u32 	%r69, %r17;
$L__BB1_17:
	ld.global.u8 	%rs22, [%rd4+7];
	setp.eq.s16 	%p10, %rs22, 0;
	@%p10 bra 	$L__BB1_19;
	add.s32 	%r59, %r67, 7;
	mov.b16 	%rs23, 0;
	st.global.u8 	[%rd4+7], %rs23;
	add.s32 	%r19, %r69, 1;
	mul.wide.s32 	%rd29, %r69, 4;
	add.s64 	%rd30, %rd3, %rd29;
	st.global.u32 	[%rd30+4], %r59;
	mov.b16 	%rs24, 1;
	st.global.u8 	[%rd5+7], %rs24;
	mov.u32 	%r69, %r19;
$L__BB1_19:
	add.s32 	%r67, %r67, 8;
	setp.ne.s32 	%p11, %r67, %r85;
	@%p11 bra 	$L__BB1_3;
$L__BB1_20:
	setp.eq.s32 	%p12, %r1, 0;
	@%p12 bra 	$L__BB1_41;
	and.b32  	%r25, %r48, 3;
	setp.lt.u32 	%p13, %r1, 4;
	@%p13 bra 	$L__BB1_31;
	cvt.u64.u32 	%rd31, %r85;
	add.s64 	%rd6, %rd2, %rd31;
	ld.global.u8 	%rs25, [%rd6];
	setp.eq.s16 	%p14, %rs25, 0;
	add.s64 	%rd7, %rd1, %rd31;
	@%p14 bra 	$L__BB1_24;
	mov.b16 	%rs26, 0;
	st.global.u8 	[%rd6], %rs26;
	add.s32 	%r26, %r69, 1;
	mul.wide.s32 	%rd32, %r69, 4;
	add.s64 	%rd33, %rd3, %rd32;
	st.global.u32 	[%rd33+4], %r85;
	mov.b16 	%rs27, 1;
	st.global.u8 	[%rd7], %rs27;
	mov.u32 	%r69, %r26;
$L__BB1_24:
	ld.global.u8 	%rs28, [%rd6+1];
	setp.eq.s16 	%p15, %rs28, 0;
	@%p15 bra 	$L__BB1_26;
	add.s32 	%r61, %r85, 1;
	mov.b16 	%rs29, 0;
	st.global.u8 	[%rd6+1], %rs29;
	add.s32 	%r28, %r69, 1;
	mul.wide.s32 	%rd34, %r69, 4;
	add.s64 	%rd35, %rd3, %rd34;
	st.global.u32 	[%rd35+4], %r61;
	mov.b16 	%rs30, 1;
	st.global.u8 	[%rd7+1], %rs30;
	mov.u32 	%r69, %r28;
$L__BB1_26:
	ld.global.u8 	%rs31, [%rd6+2];
	setp.eq.s16 	%p16, %rs31, 0;
	@%p16 bra 	$L__BB1_28;
	add.s32 	%r62, %r85, 2;
	mov.b16 	%rs32, 0;
	st.global.u8 	[%rd6+2], %rs32;
	add.s32 	%r30, %r69, 1;
	mul.wide.s32 	%rd36, %r69, 4;
	add.s64 	%rd37, %rd3, %rd36;
	st.global.u32 	[%rd37+4], %r62;
	mov.b16 	%rs33, 1;
	st.global.u8 	[%rd7+2], %rs33;
	mov.u32 	%r69, %r30;
$L__BB1_28:
	ld.global.u8 	%rs34, [%rd6+3];
	setp.eq.s16 	%p17, %rs34, 0;
	@%p17 bra 	$L__BB1_30;
	add.s32 	%r63, %r85, 3;
	mov.b16 	%rs35, 0;
	st.global.u8 	[%rd6+3], %rs35;
	add.s32 	%r32, %r69, 1;
	mul.wide.s32 	%rd38, %r69, 4;
	add.s64 	%rd39, %rd3, %rd38;
	st.global.u32 	[%rd39+4], %r63;
	mov.b16 	%rs36, 1;
	st.global.u8 	[%rd7+3], %rs36;
	mov.u32 	%r69, %r32;
$L__BB1_30:
	add.s32 	%r85, %r85, 4;
$L__BB1_31:
	setp.eq.s32 	%p18, %r25, 0;
	@%p18 bra 	$L__BB1_41;
	setp.eq.s32 	%p19, %r25, 1;
	@%p19 bra 	$L__BB1_38;
	cvt.u64.u32 	%rd40, %r85;
	add.s64 	%rd8, %rd2, %rd40;
	ld.global.u8 	%rs37, [%rd8];
	setp.eq.s16 	%p20, %rs37, 0;
	add.s64 	%rd9, %rd1, %rd40;
	@%p20 bra 	$L__BB1_35;
	mov.b16 	%rs38, 0;
	st.global.u8 	[%rd8], %rs38;
	add.s32 	%r38, %r69, 1;
	mul.wide.s32 	%rd41, %r69, 4;
	add.s64 	%rd42, %rd3, %rd41;
	st.global.u32 	[%rd42+4], %r85;
	mov.b16 	%rs39, 1;
	st.global.u8 	[%rd9], %rs39;
	mov.u32 	%r69, %r38;
$L__BB1_35:
	ld.global.u8 	%rs40, [%rd8+1];
	setp.eq.s16 	%p21, %rs40, 0;
	@%p21 bra 	$L__BB1_37;
	add.s32 	%r65, %r85, 1;
	mov.b16 	%rs41, 0;
	st.global.u8 	[%rd8+1], %rs41;
	add.s32 	%r40, %r69, 1;
	mul.wide.s32 	%rd43, %r69, 4;
	add.s64 	%rd44, %rd3, %rd43;
	st.global.u32 	[%rd44+4], %r65;
	mov.b16 	%rs42, 1;
	st.global.u8 	[%rd9+1], %rs42;
	mov.u32 	%r69, %r40;
$L__BB1_37:
	add.s32 	%r85, %r85, 2;
$L__BB1_38:
	and.b32  	%r66, %r48, 1;
	setp.eq.b32 	%p22, %r66, 1;
	not.pred 	%p23, %p22;
	@%p23 bra 	$L__BB1_41;
	cvt.u64.u32 	%rd45, %r85;
	add.s64 	%rd10, %rd2, %rd45;
	ld.global.u8 	%rs43, [%rd10];
	setp.eq.s16 	%p24, %rs43, 0;
	@%p24 bra 	$L__BB1_41;
	mov.b16 	%rs44, 0;
	st.global.u8 	[%rd10], %rs44;
	add.s32 	%r46, %r69, 1;
	mul.wide.s32 	%rd47, %r69, 4;
	add.s64 	%rd48, %rd3, %rd47;
	st.global.u32 	[%rd48+4], %r85;
	add.s64 	%rd49, %rd1, %rd45;
	mov.b16 	%rs45, 1;
	st.global.u8 	[%rd49], %rs45;
	mov.u32 	%r69, %r46;
$L__BB1_41:
	st.global.u32 	[%rd3], %r69;
	ret;

}


// ===== COMPILED SASS (sm_100) =====

	.target	sm_100

	.elftype	@"ET_EXEC"


//--------------------- .note.nv.tkinfo           --------------------------
	.section	.note.nv.tkinfo,"",@"SHT_NOTE"
	.sectionflags	@"SHF_NOTE_NV_TKINFO"
	.tkinfo
        /*0018*/ 	.word	0x00000002
        /*0030*/ 	.string	""
        /*0030*/ 	.string	"ptxas"
        /*0030*/ 	.string	"Cuda compilation tools, release 13.0, V13.0.88"
        /*0030*/ 	.string	"Build cuda_13.0.r13.0/compiler.36424714_0"
        /*0030*/ 	.string	"-arch sm_100 -m 64 "



//--------------------- .note.nv.cuinfo           --------------------------
	.section	.note.nv.cuinfo,"",@"SHT_NOTE"
	.sectionflags	@"SHF_NOTE_NV_CUINFO"
        /*0018*/ 	.short	0x0002
        /*001a*/ 	.short	0x0064
        /*001c*/ 	.short	0x0082
	.zero		2


//--------------------- .nv.info                  --------------------------
	.section	.nv.info,"",@"SHT_CUDA_INFO"
	.align	4


	//----- nvinfo : EIATTR_REGCOUNT
	.align		4
        /*0000*/ 	.byte	0x04, 0x2f
        /*0002*/ 	.short	(.L_1 - .L_0)
	.align		4
.L_0:
        /*0004*/ 	.word	index@(_Z6kernelPbiS_PiS_)
        /*0008*/ 	.word	0x0000000a


	//----- nvinfo : EIATTR_FRAME_SIZE
	.align		4
.L_1:
        /*000c*/ 	.byte	0x04, 0x11
        /*000e*/ 	.short	(.L_3 - .L_2)
	.align		4
.L_2:
        /*0010*/ 	.word	index@(_Z6kernelPbiS_PiS_)
        /*0014*/ 	.word	0x00000000


	//----- nvinfo : EIATTR_REGCOUNT
	.align		4
.L_3:
        /*0018*/ 	.byte	0x04, 0x2f
        /*001a*/ 	.short	(.L_5 - .L_4)
	.align		4
.L_4:
        /*001c*/ 	.word	index@(_Z2k2iPbPiS_)
        /*0020*/ 	.word	0x00000014


	//----- nvinfo : EIATTR_FRAME_SIZE
	.align		4
.L_5:
        /*0024*/ 	.byte	0x04, 0x11
        /*0026*/ 	.short	(.L_7 - .L_6)
	.align		4
.L_6:
        /*0028*/ 	.word	index@(_Z2k2iPbPiS_)
        /*002c*/ 	.word	0x00000000


	//----- nvinfo : EIATTR_MIN_STACK_SIZE
	.align		4
.L_7:
        /*0030*/ 	.byte	0x04, 0x12
        /*0032*/ 	.short	(.L_9 - .L_8)
	.align		4
.L_8:
        /*0034*/ 	.word	index@(_Z2k2iPbPiS_)
        /*0038*/ 	.word	0x00000000


	//----- nvinfo : EIATTR_MIN_STACK_SIZE
	.align		4
.L_9:
        /*003c*/ 	.byte	0x04, 0x12
        /*003e*/ 	.short	(.L_11 - .L_10)
	.align		4
.L_10:
        /*0040*/ 	.word	index@(_Z6kernelPbiS_PiS_)
        /*0044*/ 	.word	0x00000000
.L_11:


//--------------------- .nv.compat                --------------------------
	.section	.nv.compat,"",@"SHT_CUDA_COMPAT_INFO"
	.align	4
        /*0000*/ 	.byte	0x02, 0x09, 0x00, 0x00, 0x02, 0x02, 0x01, 0x00, 0x02, 0x05, 0x05, 0x00, 0x03, 0x07, 0x01, 0x01
        /*0010*/ 	.byte	0x02, 0x03, 0x00, 0x00, 0x02, 0x06, 0x01, 0x00, 0x04, 0x0b, 0x08, 0x00, 0x09, 0x00, 0x00, 0x00
        /*0020*/ 	.byte	0x00, 0x00, 0x00, 0x00


//--------------------- .nv.info._Z2k2iPbPiS_     --------------------------
	.section	.nv.info._Z2k2iPbPiS_,"",@"SHT_CUDA_INFO"
	.sectionflags	@""
	.align	4


	//----- nvinfo : EIATTR_CUDA_API_VERSION
	.align		4
        /*0000*/ 	.byte	0x04, 0x37
        /*0002*/ 	.short	(.L_13 - .L_12)
.L_12:
        /*0004*/ 	.word	0x00000082


	//----- nvinfo : EIATTR_KPARAM_INFO
	.align		4
.L_13:
        /*0008*/ 	.byte	0x04, 0x17
        /*000a*/ 	.short	(.L_15 - .L_14)
.L_14:
        /*000c*/ 	.word	0x00000000
        /*0010*/ 	.short	0x0003
        /*0012*/ 	.short	0x0018
        /*0014*/ 	.byte	0x00, 0xf5, 0x21, 0x00


	//----- nvinfo : EIATTR_KPARAM_INFO
	.align		4
.L_15:
        /*0018*/ 	.byte	0x04, 0x17
        /*001a*/ 	.short	(.L_17 - .L_16)
.L_16:
        /*001c*/ 	.word	0x00000000
        /*0020*/ 	.short	0x0002
        /*0022*/ 	.short	0x0010
        /*0024*/ 	.byte	0x00, 0xf5, 0x21, 0x00


	//----- nvinfo : EIATTR_KPARAM_INFO
	.align		4
.L_17:
        /*0028*/ 	.byte	0x04, 0x17
        /*002a*/ 	.short	(.L_19 - .L_18)
.L_18:
        /*002c*/ 	.word	0x00000000
        /*0030*/ 	.short	0x0001
        /*0032*/ 	.short	0x0008
        /*0034*/ 	.byte	0x00, 0xf5, 0x21, 0x00


	//----- nvinfo : EIATTR_KPARAM_INFO
	.align		4
.L_19:
        /*0038*/ 	.byte	0x04, 0x17
        /*003a*/ 	.short	(.L_21 - .L_20)
.L_20:
        /*003c*/ 	.word	0x00000000
        /*0040*/ 	.short	0x0000
        /*0042*/ 	.short	0x0000
        /*0044*/ 	.byte	0x00, 0xf0, 0x11, 0x00


	//----- nvinfo : EIATTR_SPARSE_MMA_MASK
	.align		4
.L_21:
        /*0048*/ 	.byte	0x03, 0x50
        /*004a*/ 	.short	0x0000


	//----- nvinfo : EIATTR_MAXREG_COUNT
	.align		4
        /*004c*/ 	.byte	0x03, 0x1b
        /*004e*/ 	.short	0x00ff


	//----- nvinfo : EIATTR_MERCURY_ISA_VERSION
	.align		4
        /*0050*/ 	.byte	0x03, 0x5f
        /*0052*/ 	.short	0x0101


	//----- nvinfo : EIATTR_VRC_CTA_INIT_COUNT
	.align		4
        /*0054*/ 	.byte	0x02, 0x4a
	.zero		1
	.zero		1


	//----- nvinfo : EIATTR_EXIT_INSTR_OFFSETS
	.align		4
        /*0058*/ 	.byte	0x04, 0x1c
        /*005a*/ 	.short	(.L_23 - .L_22)


	//   ....[0]....
.L_22:
        /*005c*/ 	.word	0x00000e40


	//----- nvinfo : EIATTR_CBANK_PARAM_SIZE
	.align		4
.L_23:
        /*0060*/ 	.byte	0x03, 0x19
        /*0062*/ 	.short	0x0020


	//----- nvinfo : EIATTR_PARAM_CBANK
	.align		4
        /*0064*/ 	.byte	0x04, 0x0a
        /*0066*/ 	.short	(.L_25 - .L_24)
	.align		4
.L_24:
        /*0068*/ 	.word	index@(.nv.constant0._Z2k2iPbPiS_)
        /*006c*/ 	.short	0x0380
        /*006e*/ 	.short	0x0020


	//----- nvinfo : EIATTR_SW_WAR
	.align		4
.L_25:
        /*0070*/ 	.byte	0x04, 0x36
        /*0072*/ 	.short	(.L_27 - .L_26)
.L_26:
        /*0074*/ 	.word	0x00000008
.L_27:


//--------------------- .nv.info._Z6kernelPbiS_PiS_ --------------------------
	.section	.nv.info._Z6kernelPbiS_PiS_,"",@"SHT_CUDA_INFO"
	.sectionflags	@""
	.align	4


	//----- nvinfo : EIATTR_CUDA_API_VERSION
	.align		4
        /*0000*/ 	.byte	0x04, 0x37
        /*0002*/ 	.short	(.L_29 - .L_28)
.L_28:
        /*0004*/ 	.word	0x00000082


	//----- nvinfo : EIATTR_KPARAM_INFO
	.align		4
.L_29:
        /*0008*/ 	.byte	0x04, 0x17
        /*000a*/ 	.short	(.L_31 - .L_30)
.L_30:
        /*000c*/ 	.word	0x00000000
        /*0010*/ 	.short	0x0004
        /*0012*/ 	.short	0x0020
        /*0014*/ 	.byte	0x00, 0xf5, 0x21, 0x00


	//----- nvinfo : EIATTR_KPARAM_INFO
	.align		4
.L_31:
        /*0018*/ 	.byte	0x04, 0x17
        /*001a*/ 	.short	(.L_33 - .L_32)
.L_32:
        /*001c*/ 	.word	0x00000000
        /*0020*/ 	.short	0x0003
        /*0022*/ 	.short	0x0018
        /*0024*/ 	.byte	0x00, 0xf5, 0x21, 0x00


	//----- nvinfo : EIATTR_KPARAM_INFO
	.align		4
.L_33:
        /*0028*/ 	.byte	0x04, 0x17
        /*002a*/ 	.short	(.L_35 - .L_34)
.L_34:
        /*002c*/ 	.word	0x00000000
        /*0030*/ 	.short	0x0002
        /*0032*/ 	.short	0x0010
        /*0034*/ 	.byte	0x00, 0xf5, 0x21, 0x00


	//----- nvinfo : EIATTR_KPARAM_INFO
	.align		4
.L_35:
        /*0038*/ 	.byte	0x04, 0x17
        /*003a*/ 	.short	(.L_37 - .L_36)
.L_36:
        /*003c*/ 	.word	0x00000000
        /*0040*/ 	.short	0x0001
        /*0042*/ 	.short	0x0008
        /*0044*/ 	.byte	0x00, 0xf0, 0x11, 0x00


	//----- nvinfo : EIATTR_KPARAM_INFO
	.align		4
.L_37:
        /*0048*/ 	.byte	0x04, 0x17
        /*004a*/ 	.short	(.L_39 - .L_38)
.L_38:
        /*004c*/ 	.word	0x00000000
        /*0050*/ 	.short	0x0000
        /*0052*/ 	.short	0x0000
        /*0054*/ 	.byte	0x00, 0xf5, 0x21, 0x00


	//----- nvinfo : EIATTR_SPARSE_MMA_MASK
	.align		4
.L_39:
        /*0058*/ 	.byte	0x03, 0x50
        /*005a*/ 	.short	0x0000


	//----- nvinfo : EIATTR_MAXREG_COUNT
	.align		4
        /*005c*/ 	.byte	0x03, 0x1b
        /*005e*/ 	.short	0x00ff


	//----- nvinfo : EIATTR_MERCURY_ISA_VERSION
	.align		4
        /*0060*/ 	.byte	0x03, 0x5f
        /*0062*/ 	.short	0x0101


	//----- nvinfo : EIATTR_VRC_CTA_INIT_COUNT
	.align		4
        /*0064*/ 	.byte	0x02, 0x4a
	.zero		1
	.zero		1


	//----- nvinfo : EIATTR_EXIT_INSTR_OFFSETS
	.align		4
        /*0068*/ 	.byte	0x04, 0x1c
        /*006a*/ 	.short	(.L_41 - .L_40)


	//   ....[0]....
.L_40:
        /*006c*/ 	.word	0x000000f0


	//   ....[1]....
        /*0070*/ 	.word	0x00000150


	//   ....[2]....
        /*0074*/ 	.word	0x000001b0


	//----- nvinfo : EIATTR_CBANK_PARAM_SIZE
	.align		4
.L_41:
        /*0078*/ 	.byte	0x03, 0x19
        /*007a*/ 	.short	0x0028


	//----- nvinfo : EIATTR_PARAM_CBANK
	.align		4
        /*007c*/ 	.byte	0x04, 0x0a
        /*007e*/ 	.short	(.L_43 - .L_42)
	.align		4
.L_42:
        /*0080*/ 	.word	index@(.nv.constant0._Z6kernelPbiS_PiS_)
        /*0084*/ 	.short	0x0380
        /*0086*/ 	.short	0x0028


	//----- nvinfo : EIATTR_SW_WAR
	.align		4
.L_43:
        /*0088*/ 	.byte	0x04, 0x36
        /*008a*/ 	.short	(.L_45 - .L_44)
.L_44:
        /*008c*/ 	.word	0x00000008
.L_45:


//--------------------- .nv.callgraph             --------------------------
	.section	.nv.callgraph,"",@"SHT_CUDA_CALLGRAPH"
	.align	4
	.sectionentsize	8
	.align		4
        /*0000*/ 	.word	0x00000000
	.align		4
        /*0004*/ 	.word	0xffffffff
	.align		4
        /*0008*/ 	.word	0x00000000
	.align		4
        /*000c*/ 	.word	0xfffffffe
	.align		4
        /*0010*/ 	.word	0x00000000
	.align		4
        /*0014*/ 	.word	0xfffffffd
	.align		4
        /*0018*/ 	.word	0x00000000
	.align		4
        /*001c*/ 	.word	0xfffffffc


//--------------------- .text._Z2k2iPbPiS_        --------------------------
	.section	.text._Z2k2iPbPiS_,"ax",@progbits
	.align	128
        .global         _Z2k2iPbPiS_
        .type           _Z2k2iPbPiS_,@function
        .size           _Z2k2iPbPiS_,(.L_x_10 - _Z2k2iPbPiS_)
        .other          _Z2k2iPbPiS_,@"STO_CUDA_ENTRY STV_DEFAULT"
_Z2k2iPbPiS_:
.text._Z2k2iPbPiS_:
[----:B------:R-:W-:Y:S01]  /*0000*/  LDC R1, c[0x0][0x37c] ;  /* 0x0000df00ff017b82 */ /* 0x000fe20000000800 */
[----:B------:R-:W0:Y:S01]  /*0010*/  LDCU UR4, c[0x0][0x380] ;  /* 0x00007000ff0477ac */ /* 0x000e220008000800 */
[----:B------:R-:W-:Y:S01]  /*0020*/  IMAD.MOV.U32 R0, RZ, RZ, RZ ;  /* 0x000000ffff007224 */ /* 0x000fe200078e00ff */
[----:B------:R-:W1:Y:S01]  /*0030*/  LDCU.64 UR8, c[0x0][0x358] ;  /* 0x00006b00ff0877ac */ /* 0x000e620008000a00 */
[----:B0-----:R-:W-:-:S09]  /*0040*/  UISETP.GE.AND UP0, UPT, UR4, 0x1, UPT ;  /* 0x000000010400788c */ /* 0x001fd2000bf06270 */
[----:B-1----:R-:W-:Y:S05]  /*0050*/  BRA.U !UP0, `(.L_x_0) ;  /* 0x0000000d08707547 */ /* 0x002fea000b800000 */
[----:B------:R-:W-:Y:S01]  /*0060*/  UISETP.GE.U32.AND UP0, UPT, UR4, 0x8, UPT ;  /* 0x000000080400788c */ /* 0x000fe2000bf06070 */
[----:B------:R-:W-:Y:S02]  /*0070*/  HFMA2 R0, -RZ, RZ, 0, 0 ;  /* 0x00000000ff007431 */ /* 0x000fe400000001ff */
[----:B------:R-:W-:Y:S01]  /*0080*/  IMAD.MOV.U32 R2, RZ, RZ, RZ ;  /* 0x000000ffff027224 */ /* 0x000fe200078e00ff */
[----:B------:R-:W-:-:S05]  /*0090*/  ULOP3.LUT UR5, UR4, 0x7, URZ, 0xc0, !UPT ;  /* 0x0000000704057892 */ /* 0x000fca000f8ec0ff */
[----:B------:R-:W-:Y:S07]  /*00a0*/  BRA.U !UP0, `(.L_x_1) ;  /* 0x0000000508a87547 */ /* 0x000fee000b800000 */
[----:B------:R-:W0:Y:S01]  /*00b0*/  LDC.64 R4, c[0x0][0x390] ;  /* 0x0000e400ff047b82 */ /* 0x000e220000000a00 */
[----:B------:R-:W-:Y:S01]  /*00c0*/  ULOP3.LUT UR4, UR4, 0x7ffffff8, URZ, 0xc0, !UPT ;  /* 0x7ffffff804047892 */ /* 0x000fe2000f8ec0ff */
[----:B------:R-:W-:Y:S01]  /*00d0*/  IMAD.MOV.U32 R3, RZ, RZ, RZ ;  /* 0x000000ffff037224 */ /* 0x000fe200078e00ff */
[----:B------:R-:W1:Y:S01]  /*00e0*/  LDCU.64 UR6, c[0x0][0x398] ;  /* 0x00007300ff0677ac */ /* 0x000e620008000a00 */
[----:B------:R-:W-:-:S03]  /*00f0*/  IMAD.MOV.U32 R0, RZ, RZ, RZ ;  /* 0x000000ffff007224 */ /* 0x000fc600078e00ff */
[----:B------:R-:W-:Y:S01]  /*0100*/  MOV R2, UR4 ;  /* 0x0000000400027c02 */ /* 0x000fe20008000f00 */
[----:B------:R-:W2:Y:S06]  /*0110*/  LDCU.64 UR10, c[0x0][0x388] ;  /* 0x00007100ff0a77ac */ /* 0x000eac0008000a00 */
.L_x_3:
[----:B-1----:R-:W-:-:S05]  /*0120*/  IADD3 R6, P0, PT, R3, UR6, RZ ;  /* 0x0000000603067c10 */ /* 0x002fca000ff1e0ff */
[----:B------:R-:W-:-:S05]  /*0130*/  IMAD.X R7, RZ, RZ, UR7, P0 ;  /* 0x00000007ff077e24 */ /* 0x000fca00080e06ff */
[----:B------:R-:W3:Y:S01]  /*0140*/  LDG.E.U8 R8, desc[UR8][R6.64] ;  /* 0x0000000806087981 */ /* 0x000ee2000c1e1100 */
[----:B------:R-:W-:Y:S01]  /*0150*/  IMAD.MOV.U32 R13, RZ, RZ, 0x1 ;  /* 0x00000001ff0d7424 */ /* 0x000fe200078e00ff */
[----:B---3--:R-:W-:Y:S02]  /*0160*/  ISETP.NE.AND P1, PT, R8, RZ, PT ;  /* 0x000000ff0800720c */ /* 0x008fe40003f25270 */
[----:B--2---:R-:W-:-:S04]  /*0170*/  IADD3 R8, P0, PT, R3, UR10, RZ ;  /* 0x0000000a03087c10 */ /* 0x004fc8000ff1e0ff */
[----:B------:R-:W-:-:S07]  /*0180*/  IADD3.X R9, PT, PT, RZ, UR11, RZ, P0, !PT ;  /* 0x0000000bff097c10 */ /* 0x000fce00087fe4ff */
[----:B------:R-:W1:Y:S01]  /*0190*/  @P1 LDC.64 R10, c[0x0][0x390] ;  /* 0x0000e400ff0a1b82 */ /* 0x000e620000000a00 */
[----:B------:R-:W-:Y:S01]  /*01a0*/  @P1 STG.E.U8 desc[UR8][R6.64], RZ ;  /* 0x000000ff06001986 */ /* 0x000fe2000c101108 */
[----:B-1----:R-:W-:-:S05]  /*01b0*/  @P1 IMAD.WIDE R10, R0, 0x4, R10 ;  /* 0x00000004000a1825 */ /* 0x002fca00078e020a */
[----:B------:R-:W-:Y:S04]  /*01c0*/  @P1 STG.E desc[UR8][R10.64+0x4], R3 ;  /* 0x000004030a001986 */ /* 0x000fe8000c101908 */
[----:B------:R1:W-:Y:S04]  /*01d0*/  @P1 STG.E.U8 desc[UR8][R8.64], R13 ;  /* 0x0000000d08001986 */ /* 0x0003e8000c101108 */
[----:B------:R-:W2:Y:S01]  /*01e0*/  LDG.E.U8 R12, desc[UR8][R6.64+0x1] ;  /* 0x00000108060c7981 */ /* 0x000ea2000c1e1100 */
[----:B------:R-:W-:-:S04]  /*01f0*/  @P1 VIADD R14, R0, 0x1 ;  /* 0x00000001000e1836 */ /* 0x000fc80000000000 */
[----:B------:R-:W-:Y:S01]  /*0200*/  @P1 IMAD.MOV.U32 R0, RZ, RZ, R14 ;  /* 0x000000ffff001224 */ /* 0x000fe200078e000e */
[----:B------:R-:W-:Y:S02]  /*0210*/  MOV R14, 0x1 ;  /* 0x00000001000e7802 */ /* 0x000fe40000000f00 */
[----:B--2---:R-:W-:-:S13]  /*0220*/  ISETP.NE.AND P0, PT, R12, RZ, PT ;  /* 0x000000ff0c00720c */ /* 0x004fda0003f05270 */
[----:B-1----:R-:W1:Y:S01]  /*0230*/  @P0 LDC.64 R12, c[0x0][0x390] ;  /* 0x0000e400ff0c0b82 */ /* 0x002e620000000a00 */
[----:B------:R-:W-:Y:S01]  /*0240*/  @P0 VIADD R15, R3, 0x1 ;  /* 0x00000001030f0836 */ /* 0x000fe20000000000 */
[----:B------:R-:W-:Y:S01]  /*0250*/  @P0 PRMT R11, R14, 0x7610, R11 ;  /* 0x000076100e0b0816 */ /* 0x000fe2000000000b */
[----:B------:R-:W-:Y:S01]  /*0260*/  @P0 STG.E.U8 desc[UR8][R6.64+0x1], RZ ;  /* 0x000001ff06000986 */ /* 0x000fe2000c101108 */
[----:B-1----:R-:W-:-:S05]  /*0270*/  @P0 IMAD.WIDE R12, R0, 0x4, R12 ;  /* 0x00000004000c0825 */ /* 0x002fca00078e020c */
[----:B------:R-:W-:Y:S04]  /*0280*/  @P0 STG.E desc[UR8][R12.64+0x4], R15 ;  /* 0x0000040f0c000986 */ /* 0x000fe8000c101908 */
[----:B------:R1:W-:Y:S04]  /*0290*/  @P0 STG.E.U8 desc[UR8][R8.64+0x1], R11 ;  /* 0x0000010b08000986 */ /* 0x0003e8000c101108 */
[----:B------:R-:W2:Y:S01]  /*02a0*/  LDG.E.U8 R10, desc[UR8][R6.64+0x2] ;  /* 0x00000208060a7981 */ /* 0x000ea2000c1e1100 */
[----:B------:R-:W-:-:S05]  /*02b0*/  @P0 VIADD R14, R0, 0x1 ;  /* 0x00000001000e0836 */ /* 0x000fca0000000000 */
[----:B------:R-:W-:Y:S01]  /*02c0*/  @P0 MOV R0, R14 ;  /* 0x0000000e00000202 */ /* 0x000fe20000000f00 */
[----:B------:R-:W-:Y:S01]  /*02d0*/  IMAD.MOV.U32 R14, RZ, RZ, 0x1 ;  /* 0x00000001ff0e7424 */ /* 0x000fe200078e00ff */
        /* <DEDUP_REMOVED lines=9> */
[----:B------:R-:W-:-:S05]  /*0370*/  @P1 IADD3 R14, PT, PT, R0, 0x1, RZ ;  /* 0x00000001000e1810 */ /* 0x000fca0007ffe0ff */
[----:B------:R-:W-:Y:S02]  /*0380*/  @P1 IMAD.MOV.U32 R0, RZ, RZ, R14 ;  /* 0x000000ffff001224 */ /* 0x000fe400078e000e */
[----:B------:R-:W-:Y:S01]  /*0390*/  IMAD.MOV.U32 R14, RZ, RZ, 0x1 ;  /* 0x00000001ff0e7424 */ /* 0x000fe200078e00ff */
[----:B--2---:R-:W-:-:S13]  /*03a0*/  ISETP.NE.AND P0, PT, R12, RZ, PT ;  /* 0x000000ff0c00720c */ /* 0x004fda0003f05270 */
[----:B-1----:R-:W1:Y:S01]  /*03b0*/  @P0 LDC.64 R12, c[0x0][0x390] ;  /* 0x0000e400ff0c0b82 */ /* 0x002e620000000a00 */
[----:B------:R-:W-:Y:S01]  /*03c0*/  @P0 IADD3 R15, PT, PT, R3, 0x3, RZ ;  /* 0x00000003030f0810 */ /* 0x000fe20007ffe0ff */
[----:B------:R-:W-:Y:S01]  /*03d0*/  @P0 STG.E.U8 desc[UR8][R6.64+0x3], RZ ;  /* 0x000003ff06000986 */ /* 0x000fe2000c101108 */
[----:B------:R-:W-:Y:S01]  /*03e0*/  @P0 PRMT R11, R14, 0x7610, R11 ;  /* 0x000076100e0b0816 */ /* 0x000fe2000000000b */
[----:B-1----:R-:W-:-:S05]  /*03f0*/  @P0 IMAD.WIDE R12, R0, 0x4, R12 ;  /* 0x00000004000c0825 */ /* 0x002fca00078e020c */
[----:B------:R-:W-:Y:S04]  /*0400*/  @P0 STG.E desc[UR8][R12.64+0x4], R15 ;  /* 0x0000040f0c000986 */ /* 0x000fe8000c101908 */
[----:B------:R1:W-:Y:S04]  /*0410*/  @P0 STG.E.U8 desc[UR8][R8.64+0x3], R11 ;  /* 0x0000030b08000986 */ /* 0x0003e8000c101108 */
[----:B------:R-:W2:Y:S01]  /*0420*/  LDG.E.U8 R10, desc[UR8][R6.64+0x4] ;  /* 0x00000408060a7981 */ /* 0x000ea2000c1e1100 */
[----:B------:R-:W-:-:S04]  /*0430*/  @P0 VIADD R14, R0, 0x1 ;  /* 0x00000001000e0836 */ /* 0x000fc80000000000 */
[----:B------:R-:W-:Y:S02]  /*0440*/  @P0 IMAD.MOV.U32 R0, RZ, RZ, R14 ;  /* 0x000000ffff000224 */ /* 0x000fe400078e000e */
[----:B------:R-:W-:Y:S01]  /*0450*/  HFMA2 R14, -RZ, RZ, 0, 5.9604644775390625e-08 ;  /* 0x00000001ff0e7431 */ /* 0x000fe200000001ff */
        /* <DEDUP_REMOVED lines=27> */
[----:B------:R2:W-:Y:S01]  /*0610*/  @P1 STG.E.U8 desc[UR8][R6.64+0x6], RZ ;  /* 0x000006ff06001986 */ /* 0x0005e2000c101108 */
[----:B------:R-:W-:Y:S01]  /*0620*/  @P1 PRMT R13, R14, 0x7610, R13 ;  /* 0x000076100e0d1816 */ /* 0x000fe2000000000d */
[----:B-1----:R-:W-:-:S05]  /*0630*/  @P1 IMAD.WIDE R10, R0, 0x4, R10 ;  /* 0x00000004000a1825 */ /* 0x002fca00078e020a */
[----:B------:R2:W-:Y:S04]  /*0640*/  @P1 STG.E desc[UR8][R10.64+0x4], R17 ;  /* 0x000004110a001986 */ /* 0x0005e8000c101908 */
[----:B------:R2:W-:Y:S04]  /*0650*/  @P1 STG.E.U8 desc[UR8][R8.64+0x6], R13 ;  /* 0x0000060d08001986 */ /* 0x0005e8000c101108 */
[----:B------:R-:W3:Y:S02]  /*0660*/  LDG.E.U8 R12, desc[UR8][R6.64+0x7] ;  /* 0x00000708060c7981 */ /* 0x000ee4000c1e1100 */
[----:B---3--:R-:W-:Y:S01]  /*0670*/  ISETP.NE.AND P0, PT, R12, RZ, PT ;  /* 0x000000ff0c00720c */ /* 0x008fe20003f05270 */
[----:B------:R-:W-:-:S04]  /*0680*/  @P1 VIADD R12, R0, 0x1 ;  /* 0x00000001000c1836 */ /* 0x000fc80000000000 */
[----:B------:R-:W-:-:S08]  /*0690*/  @P1 IMAD.MOV.U32 R0, RZ, RZ, R12 ;  /* 0x000000ffff001224 */ /* 0x000fd000078e000c */
[----:B--2---:R-:W-:Y:S05]  /*06a0*/  @!P0 BRA `(.L_x_2) ;  /* 0x00000000001c8947 */ /* 0x004fea0003800000 */
[----:B------:R-:W-:Y:S01]  /*06b0*/  VIADD R13, R3, 0x7 ;  /* 0x00000007030d7836 */ /* 0x000fe20000000000 */
[----:B------:R-:W-:Y:S01]  /*06c0*/  MOV R12, 0x1 ;  /* 0x00000001000c7802 */ /* 0x000fe20000000f00 */
[C---:B0-----:R-:W-:Y:S01]  /*06d0*/  IMAD.WIDE R10, R0.reuse, 0x4, R4 ;  /* 0x00000004000a7825 */ /* 0x041fe200078e0204 */
[----:B------:R1:W-:Y:S03]  /*06e0*/  STG.E.U8 desc[UR8][R6.64+0x7], RZ ;  /* 0x000007ff06007986 */ /* 0x0003e6000c101108 */
[----:B------:R-:W-:Y:S01]  /*06f0*/  VIADD R0, R0, 0x1 ;  /* 0x0000000100007836 */ /* 0x000fe20000000000 */
[----:B------:R1:W-:Y:S04]  /*0700*/  STG.E desc[UR8][R10.64+0x4], R13 ;  /* 0x0000040d0a007986 */ /* 0x0003e8000c101908 */
[----:B------:R1:W-:Y:S02]  /*0710*/  STG.E.U8 desc[UR8][R8.64+0x7], R12 ;  /* 0x0000070c08007986 */ /* 0x0003e4000c101108 */
.L_x_2:
[----:B------:R-:W-:-:S04]  /*0720*/  IADD3 R3, PT, PT, R3, 0x8, RZ ;  /* 0x0000000803037810 */ /* 0x000fc80007ffe0ff */
[----:B------:R-:W-:-:S13]  /*0730*/  ISETP.NE.AND P0, PT, R3, R2, PT ;  /* 0x000000020300720c */ /* 0x000fda0003f05270 */
[----:B------:R-:W-:Y:S05]  /*0740*/  @P0 BRA `(.L_x_3) ;  /* 0xfffffff800740947 */ /* 0x000fea000383ffff */
.L_x_1:
[----:B------:R-:W-:-:S09]  /*0750*/  UISETP.NE.AND UP0, UPT, UR5, URZ, UPT ;  /* 0x000000ff0500728c */ /* 0x000fd2000bf05270 */
[----:B------:R-:W-:Y:S05]  /*0760*/  BRA.U !UP0, `(.L_x_0) ;  /* 0x0000000508ac7547 */ /* 0x000fea000b800000 */
[----:B------:R-:W2:Y:S01]  /*0770*/  LDCU UR4, c[0x0][0x380] ;  /* 0x00007000ff0477ac */ /* 0x000ea20008000800 */
[----:B------:R-:W-:Y:S02]  /*0780*/  UISETP.GE.U32.AND UP0, UPT, UR5, 0x4, UPT ;  /* 0x000000040500788c */ /* 0x000fe4000bf06070 */
[----:B--2---:R-:W-:-:S07]  /*0790*/  ULOP3.LUT UR6, UR4, 0x3, URZ, 0xc0, !UPT ;  /* 0x0000000304067892 */ /* 0x004fce000f8ec0ff */
[----:B------:R-:W-:Y:S05]  /*07a0*/  BRA.U !UP0, `(.L_x_4) ;  /* 0x0000000108d07547 */ /* 0x000fea000b800000 */
[----:B------:R-:W0:Y:S02]  /*07b0*/  LDCU.64 UR10, c[0x0][0x398] ;  /* 0x00007300ff0a77ac */ /* 0x000e240008000a00 */
[----:B0-----:R-:W-:-:S05]  /*07c0*/  IADD3 R4, P0, PT, R2, UR10, RZ ;  /* 0x0000000a02047c10 */ /* 0x001fca000ff1e0ff */
[----:B------:R-:W-:Y:S01]  /*07d0*/  IMAD.X R5, RZ, RZ, UR11, P0 ;  /* 0x0000000bff057e24 */ /* 0x000fe200080e06ff */
[----:B------:R-:W0:Y:S04]  /*07e0*/  LDCU.64 UR10, c[0x0][0x388] ;  /* 0x00007100ff0a77ac */ /* 0x000e280008000a00 */
[----:B------:R-:W2:Y:S01]  /*07f0*/  LDG.E.U8 R3, desc[UR8][R4.64] ;  /* 0x0000000804037981 */ /* 0x000ea2000c1e1100 */
[----:B-1----:R-:W-:Y:S01]  /*0800*/  IMAD.MOV.U32 R11, RZ, RZ, 0x1 ;  /* 0x00000001ff0b7424 */ /* 0x002fe200078e00ff */
[----:B0-----:R-:W-:-:S04]  /*0810*/  IADD3 R6, P0, PT, R2, UR10, RZ ;  /* 0x0000000a02067c10 */ /* 0x001fc8000ff1e0ff */
[----:B------:R-:W-:Y:S02]  /*0820*/  IADD3.X R7, PT, PT, RZ, UR11, RZ, P0, !PT ;  /* 0x0000000bff077c10 */ /* 0x000fe400087fe4ff */
[----:B--2---:R-:W-:-:S13]  /*0830*/  ISETP.NE.AND P1, PT, R3, RZ, PT ;  /* 0x000000ff0300720c */ /* 0x004fda0003f25270 */
[----:B------:R-:W0:Y:S01]  /*0840*/  @P1 LDC.64 R8, c[0x0][0x390] ;  /* 0x0000e400ff081b82 */ /* 0x000e220000000a00 */
[----:B------:R-:W-:Y:S01]  /*0850*/  @P1 STG.E.U8 desc[UR8][R4.64], RZ ;  /* 0x000000ff04001986 */ /* 0x000fe2000c101108 */
[----:B0-----:R-:W-:-:S05]  /*0860*/  @P1 IMAD.WIDE R8, R0, 0x4, R8 ;  /* 0x0000000400081825 */ /* 0x001fca00078e0208 */
[----:B------:R-:W-:Y:S04]  /*0870*/  @P1 STG.E desc[UR8][R8.64+0x4], R2 ;  /* 0x0000040208001986 */ /* 0x000fe8000c101908 */
[----:B------:R0:W-:Y:S04]  /*0880*/  @P1 STG.E.U8 desc[UR8][R6.64], R11 ;  /* 0x0000000b06001986 */ /* 0x0001e8000c101108 */
[----:B------:R-:W2:Y:S01]  /*0890*/  LDG.E.U8 R3, desc[UR8][R4.64+0x1] ;  /* 0x0000010804037981 */ /* 0x000ea2000c1e1100 */
[----:B------:R-:W-:Y:S01]  /*08a0*/  HFMA2 R12, -RZ, RZ, 0, 5.9604644775390625e-08 ;  /* 0x00000001ff0c7431 */ /* 0x000fe200000001ff */
[----:B--2---:R-:W-:Y:S01]  /*08b0*/  ISETP.NE.AND P0, PT, R3, RZ, PT ;  /* 0x000000ff0300720c */ /* 0x004fe20003f05270 */
[----:B------:R-:W-:-:S04]  /*08c0*/  @P1 VIADD R3, R0, 0x1 ;  /* 0x0000000100031836 */ /* 0x000fc80000000000 */
[----:B------:R-:W-:-:S08]  /*08d0*/  @P1 IMAD.MOV.U32 R0, RZ, RZ, R3 ;  /* 0x000000ffff001224 */ /* 0x000fd000078e0003 */
[----:B0-----:R-:W0:Y:S01]  /*08e0*/  @P0 LDC.64 R10, c[0x0][0x390] ;  /* 0x0000e400ff0a0b82 */ /* 0x001e220000000a00 */
[----:B------:R-:W-:Y:S01]  /*08f0*/  @P0 VIADD R3, R2, 0x1 ;  /* 0x0000000102030836 */ /* 0x000fe20000000000 */
[----:B------:R-:W-:Y:S01]  /*0900*/  @P0 PRMT R9, R12, 0x7610, R9 ;  /* 0x000076100c090816 */ /* 0x000fe20000000009 */
[----:B------:R-:W-:Y:S01]  /*0910*/  @P0 STG.E.U8 desc[UR8][R4.64+0x1], RZ ;  /* 0x000001ff04000986 */ /* 0x000fe2000c101108 */
[----:B0-----:R-:W-:-:S05]  /*0920*/  @P0 IMAD.WIDE R10, R0, 0x4, R10 ;  /* 0x00000004000a0825 */ /* 0x001fca00078e020a */
[----:B------:R-:W-:Y:S04]  /*0930*/  @P0 STG.E desc[UR8][R10.64+0x4], R3 ;  /* 0x000004030a000986 */ /* 0x000fe8000c101908 */
[----:B------:R0:W-:Y:S04]  /*0940*/  @P0 STG.E.U8 desc[UR8][R6.64+0x1], R9 ;  /* 0x0000010906000986 */ /* 0x0001e8000c101108 */
[----:B------:R-:W2:Y:S01]  /*0950*/  LDG.E.U8 R8, desc[UR8][R4.64+0x2] ;  /* 0x0000020804087981 */ /* 0x000ea2000c1e1100 */
[----:B------:R-:W-:-:S05]  /*0960*/  @P0 IADD3 R12, PT, PT, R0, 0x1, RZ ;  /* 0x00000001000c0810 */ /* 0x000fca0007ffe0ff */
[----:B------:R-:W-:Y:S01]  /*0970*/  @P0 IMAD.MOV.U32 R0, RZ, RZ, R12 ;  /* 0x000000ffff000224 */ /* 0x000fe200078e000c */
[----:B------:R-:W-:Y:S02]  /*0980*/  MOV R12, 0x1 ;  /* 0x00000001000c7802 */ /* 0x000fe40000000f00 */
[----:B--2---:R-:W-:-:S13]  /*0990*/  ISETP.NE.AND P1, PT, R8, RZ, PT ;  /* 0x000000ff0800720c */ /* 0x004fda0003f25270 */
[----:B0-----:R-:W0:Y:S01]  /*09a0*/  @P1 LDC.64 R8, c[0x0][0x390] ;  /* 0x0000e400ff081b82 */ /* 0x001e220000000a00 */
[----:B------:R-:W-:Y:S01]  /*09b0*/  @P1 VIADD R13, R2, 0x2 ;  /* 0x00000002020d1836 */ /* 0x000fe20000000000 */
[----:B------:R-:W-:Y:S01]  /*09c0*/  @P1 PRMT R11, R12, 0x7610, R11 ;  /* 0x000076100c0b1816 */ /* 0x000fe2000000000b */
[----:B------:R1:W-:Y:S01]  /*09d0*/  @P1 STG.E.U8 desc[UR8][R4.64+0x2], RZ ;  /* 0x000002ff04001986 */ /* 0x0003e2000c101108 */
[----:B0-----:R-:W-:-:S05]  /*09e0*/  @P1 IMAD.WIDE R8, R0, 0x4, R8 ;  /* 0x0000000400081825 */ /* 0x001fca00078e0208 */
[----:B------:R1:W-:Y:S04]  /*09f0*/  @P1 STG.E desc[UR8][R8.64+0x4], R13 ;  /* 0x0000040d08001986 */ /* 0x0003e8000c101908 */
[----:B------:R1:W-:Y:S04]  /*0a00*/  @P1 STG.E.U8 desc[UR8][R6.64+0x2], R11 ;  /* 0x0000020b06001986 */ /* 0x0003e8000c101108 */
[----:B------:R-:W2:Y:S02]  /*0a10*/  LDG.E.U8 R3, desc[UR8][R4.64+0x3] ;  /* 0x0000030804037981 */ /* 0x000ea4000c1e1100 */
[----:B--2---:R-:W-:-:S02]  /*0a20*/  ISETP.NE.AND P0, PT, R3, RZ, PT ;  /* 0x000000ff0300720c */ /* 0x004fc40003f05270 */
[----:B------:R-:W-:-:S05]  /*0a30*/  @P1 IADD3 R3, PT, PT, R0, 0x1, RZ ;  /* 0x0000000100031810 */ /* 0x000fca0007ffe0ff */
[----:B------:R-:W-:-:S06]  /*0a40*/  @P1 IMAD.MOV.U32 R0, RZ, RZ, R3 ;  /* 0x000000ffff001224 */ /* 0x000fcc00078e0003 */
[----:B-1----:R-:W-:Y:S05]  /*0a50*/  @!P0 BRA `(.L_x_5) ;  /* 0x0000000000208947 */ /* 0x002fea0003800000 */
[----:B------:R-:W0:Y:S01]  /*0a60*/  LDC.64 R8, c[0x0][0x390] ;  /* 0x0000e400ff087b82 */ /* 0x000e220000000a00 */
[----:B------:R-:W-:Y:S01]  /*0a70*/  VIADD R3, R2, 0x3 ;  /* 0x0000000302037836 */ /* 0x000fe20000000000 */
[----:B------:R-:W-:Y:S01]  /*0a80*/  MOV R10, 0x1 ;  /* 0x00000001000a7802 */ /* 0x000fe20000000f00 */
[----:B------:R1:W-:Y:S01]  /*0a90*/  STG.E.U8 desc[UR8][R4.64+0x3], RZ ;  /* 0x000003ff04007986 */ /* 0x0003e2000c101108 */
[C---:B0-----:R-:W-:Y:S01]  /*0aa0*/  IMAD.WIDE R8, R0.reuse, 0x4, R8 ;  /* 0x0000000400087825 */ /* 0x041fe200078e0208 */
[----:B------:R-:W-:-:S04]  /*0ab0*/  IADD3 R0, PT, PT, R0, 0x1, RZ ;  /* 0x0000000100007810 */ /* 0x000fc80007ffe0ff */
[----:B------:R1:W-:Y:S04]  /*0ac0*/  STG.E desc[UR8][R8.64+0x4], R3 ;  /* 0x0000040308007986 */ /* 0x0003e8000c101908 */
[----:B------:R1:W-:Y:S02]  /*0ad0*/  STG.E.U8 desc[UR8][R6.64+0x3], R10 ;  /* 0x0000030a06007986 */ /* 0x0003e4000c101108 */
.L_x_5:
[----:B------:R-:W-:-:S07]  /*0ae0*/  VIADD R2, R2, 0x4 ;  /* 0x0000000402027836 */ /* 0x000fce0000000000 */
.L_x_4:
[----:B------:R-:W-:-:S09]  /*0af0*/  UISETP.NE.AND UP0, UPT, UR6, URZ, UPT ;  /* 0x000000ff0600728c */ /* 0x000fd2000bf05270 */
[----:B------:R-:W-:Y:S05]  /*0b00*/  BRA.U !UP0, `(.L_x_0) ;  /* 0x0000000108c47547 */ /* 0x000fea000b800000 */
[----:B------:R-:W-:-:S09]  /*0b10*/  UISETP.NE.AND UP0, UPT, UR6, 0x1, UPT ;  /* 0x000000010600788c */ /* 0x000fd2000bf05270 */
[----:B------:R-:W-:Y:S05]  /*0b20*/  BRA.U !UP0, `(.L_x_6) ;  /* 0x0000000108707547 */ /* 0x000fea000b800000 */
[----:B------:R-:W0:Y:S02]  /*0b30*/  LDCU.64 UR6, c[0x0][0x398] ;  /* 0x00007300ff0677ac */ /* 0x000e240008000a00 */
[----:B01----:R-:W-:-:S04]  /*0b40*/  IADD3 R4, P0, PT, R2, UR6, RZ ;  /* 0x0000000602047c10 */ /* 0x003fc8000ff1e0ff */
[----:B------:R-:W-:Y:S01]  /*0b50*/  IADD3.X R5, PT, PT, RZ, UR7, RZ, P0, !PT ;  /* 0x00000007ff057c10 */ /* 0x000fe200087fe4ff */
[----:B------:R-:W0:Y:S04]  /*0b60*/  LDCU.64 UR6, c[0x0][0x388] ;  /* 0x00007100ff0677ac */ /* 0x000e280008000a00 */
[----:B------:R-:W2:Y:S01]  /*0b70*/  LDG.E.U8 R3, desc[UR8][R4.64] ;  /* 0x0000000804037981 */ /* 0x000ea2000c1e1100 */
[----:B------:R-:W-:Y:S01]  /*0b80*/  IMAD.MOV.U32 R10, RZ, RZ, 0x1 ;  /* 0x00000001ff0a7424 */ /* 0x000fe200078e00ff */
[----:B0-----:R-:W-:-:S04]  /*0b90*/  IADD3 R6, P1, PT, R2, UR6, RZ ;  /* 0x0000000602067c10 */ /* 0x001fc8000ff3e0ff */
[----:B------:R-:W-:Y:S02]  /*0ba0*/  IADD3.X R7, PT, PT, RZ, UR7, RZ, P1, !PT ;  /* 0x00000007ff077c10 */ /* 0x000fe40008ffe4ff */
[----:B--2---:R-:W-:-:S13]  /*0bb0*/  ISETP.NE.AND P0, PT, R3, RZ, PT ;  /* 0x000000ff0300720c */ /* 0x004fda0003f05270 */
[----:B------:R-:W0:Y:S01]  /*0bc0*/  @P0 LDC.64 R8, c[0x0][0x390] ;  /* 0x0000e400ff080b82 */ /* 0x000e220000000a00 */
[----:B------:R1:W-:Y:S01]  /*0bd0*/  @P0 STG.E.U8 desc[UR8][R4.64], RZ ;  /* 0x000000ff04000986 */ /* 0x0003e2000c101108 */
[----:B0-----:R-:W-:-:S05]  /*0be0*/  @P0 IMAD.WIDE R8, R0, 0x4, R8 ;  /* 0x0000000400080825 */ /* 0x001fca00078e0208 */
[----:B------:R1:W-:Y:S04]  /*0bf0*/  @P0 STG.E desc[UR8][R8.64+0x4], R2 ;  /* 0x0000040208000986 */ /* 0x0003e8000c101908 */
[----:B------:R1:W-:Y:S04]  /*0c00*/  @P0 STG.E.U8 desc[UR8][R6.64], R10 ;  /* 0x0000000a06000986 */ /* 0x0003e8000c101108 */
[----:B------:R-:W2:Y:S02]  /*0c10*/  LDG.E.U8 R3, desc[UR8][R4.64+0x1] ;  /* 0x0000010804037981 */ /* 0x000ea4000c1e1100 */
[----:B--2---:R-:W-:Y:S01]  /*0c20*/  ISETP.NE.AND P1, PT, R3, RZ, PT ;  /* 0x000000ff0300720c */ /* 0x004fe20003f25270 */
[----:B------:R-:W-:-:S05]  /*0c30*/  @P0 VIADD R3, R0, 0x1 ;  /* 0x0000000100030836 */ /* 0x000fca0000000000 */
[----:B------:R-:W-:-:S07]  /*0c40*/  @P0 MOV R0, R3 ;  /* 0x0000000300000202 */ /* 0x000fce0000000f00 */
[----:B-1----:R-:W-:Y:S05]  /*0c50*/  @!P1 BRA `(.L_x_7) ;  /* 0x0000000000209947 */ /* 0x002fea0003800000 */
[----:B------:R-:W0:Y:S01]  /*0c60*/  LDC.64 R8, c[0x0][0x390] ;  /* 0x0000e400ff087b82 */ /* 0x000e220000000a00 */
[----:B------:R-:W-:Y:S01]  /*0c70*/  IADD3 R3, PT, PT, R2, 0x1, RZ ;  /* 0x0000000102037810 */ /* 0x000fe20007ffe0ff */
[----:B------:R-:W-:Y:S01]  /*0c80*/  IMAD.MOV.U32 R10, RZ, RZ, 0x1 ;  /* 0x00000001ff0a7424 */ /* 0x000fe200078e00ff */
[----:B------:R1:W-:Y:S01]  /*0c90*/  STG.E.U8 desc[UR8][R4.64+0x1], RZ ;  /* 0x000001ff04007986 */ /* 0x0003e2000c101108 */
[----:B0-----:R-:W-:-:S04]  /*0ca0*/  IMAD.WIDE R8, R0, 0x4, R8 ;  /* 0x0000000400087825 */ /* 0x001fc800078e0208 */
[----:B------:R-:W-:Y:S01]  /*0cb0*/  VIADD R0, R0, 0x1 ;  /* 0x0000000100007836 */ /* 0x000fe20000000000 */
[----:B------:R1:W-:Y:S04]  /*0cc0*/  STG.E desc[UR8][R8.64+0x4], R3 ;  /* 0x0000040308007986 */ /* 0x0003e8000c101908 */
[----:B------:R1:W-:Y:S02]  /*0cd0*/  STG.E.U8 desc[UR8][R6.64+0x1], R10 ;  /* 0x0000010a06007986 */ /* 0x0003e4000c101108 */
.L_x_7:
[----:B------:R-:W-:-:S07]  /*0ce0*/  IADD3 R2, PT, PT, R2, 0x2, RZ ;  /* 0x0000000202027810 */ /* 0x000fce0007ffe0ff */
.L_x_6:
[----:B------:R-:W-:-:S04]  /*0cf0*/  ULOP3.LUT UR4, UR4, 0x1, URZ, 0xc0, !UPT ;  /* 0x0000000104047892 */ /* 0x000fc8000f8ec0ff */
[----:B------:R-:W-:-:S09]  /*0d00*/  UISETP.NE.U32.AND UP0, UPT, UR4, 0x1, UPT ;  /* 0x000000010400788c */ /* 0x000fd2000bf05070 */
[----:B------:R-:W-:Y:S05]  /*0d10*/  BRA.U UP0, `(.L_x_0) ;  /* 0x0000000100407547 */ /* 0x000fea000b800000 */
[----:B------:R-:W1:Y:S02]  /*0d20*/  LDCU.64 UR4, c[0x0][0x398] ;  /* 0x00007300ff0477ac */ /* 0x000e640008000a00 */
[----:B-1----:R-:W-:-:S05]  /*0d30*/  IADD3 R6, P0, PT, R2, UR4, RZ ;  /* 0x0000000402067c10 */ /* 0x002fca000ff1e0ff */
[----:B------:R-:W-:-:S05]  /*0d40*/  IMAD.X R7, RZ, RZ, UR5, P0 ;  /* 0x00000005ff077e24 */ /* 0x000fca00080e06ff */
[----:B------:R-:W2:Y:S02]  /*0d50*/  LDG.E.U8 R3, desc[UR8][R6.64] ;  /* 0x0000000806037981 */ /* 0x000ea4000c1e1100 */
[----:B--2---:R-:W-:-:S13]  /*0d60*/  ISETP.NE.AND P0, PT, R3, RZ, PT ;  /* 0x000000ff0300720c */ /* 0x004fda0003f05270 */
[----:B------:R-:W-:Y:S05]  /*0d70*/  @!P0 BRA `(.L_x_0) ;  /* 0x0000000000288947 */ /* 0x000fea0003800000 */
[----:B------:R-:W1:Y:S01]  /*0d80*/  LDC.64 R8, c[0x0][0x390] ;  /* 0x0000e400ff087b82 */ /* 0x000e620000000a00 */
[----:B------:R-:W0:Y:S01]  /*0d90*/  LDCU.64 UR4, c[0x0][0x388] ;  /* 0x00007100ff0477ac */ /* 0x000e220008000a00 */
[----:B------:R-:W-:Y:S01]  /*0da0*/  HFMA2 R3, -RZ, RZ, 0, 5.9604644775390625e-08 ;  /* 0x00000001ff037431 */ /* 0x000fe200000001ff */
[----:B------:R2:W-:Y:S01]  /*0db0*/  STG.E.U8 desc[UR8][R6.64], RZ ;  /* 0x000000ff06007986 */ /* 0x0005e2000c101108 */
[----:B0-----:R-:W-:Y:S01]  /*0dc0*/  IADD3 R4, P0, PT, R2, UR4, RZ ;  /* 0x0000000402047c10 */ /* 0x001fe2000ff1e0ff */
[C---:B-1----:R-:W-:Y:S01]  /*0dd0*/  IMAD.WIDE R8, R0.reuse, 0x4, R8 ;  /* 0x0000000400087825 */ /* 0x042fe200078e0208 */
[----:B------:R-:W-:-:S03]  /*0de0*/  IADD3 R0, PT, PT, R0, 0x1, RZ ;  /* 0x0000000100007810 */ /* 0x000fc60007ffe0ff */
[----:B------:R-:W-:Y:S01]  /*0df0*/  IMAD.X R5, RZ, RZ, UR5, P0 ;  /* 0x00000005ff057e24 */ /* 0x000fe200080e06ff */
[----:B------:R2:W-:Y:S04]  /*0e00*/  STG.E desc[UR8][R8.64+0x4], R2 ;  /* 0x0000040208007986 */ /* 0x0005e8000c101908 */
[----:B------:R2:W-:Y:S03]  /*0e10*/  STG.E.U8 desc[UR8][R4.64], R3 ;  /* 0x0000000304007986 */ /* 0x0005e6000c101108 */
.L_x_0:
[----:B-12---:R-:W1:Y:S02]  /*0e20*/  LDC.64 R2, c[0x0][0x390] ;  /* 0x0000e400ff027b82 */ /* 0x006e640000000a00 */
[----:B-1----:R-:W-:Y:S01]  /*0e30*/  STG.E desc[UR8][R2.64], R0 ;  /* 0x0000000002007986 */ /* 0x002fe2000c101908 */
[----:B------:R-:W-:Y:S05]  /*0e40*/  EXIT ;  /* 0x000000000000794d */ /* 0x000fea0003800000 */
.L_x_8:
[----:B------:R-:W-:-:S00]  /*0e50*/  BRA `(.L_x_8) ;  /* 0xfffffffc00fc7947 */ /* 0x000fc0000383ffff */
[----:B------:R-:W-:-:S00]  /*0e60*/  NOP ;  /* 0x0000000000007918 */ /* 0x000fc00000000000 */
        /* <DEDUP_REMOVED lines=9> */
.L_x_10:


//--------------------- .text._Z6kernelPbiS_PiS_  --------------------------
	.section	.text._Z6kernelPbiS_PiS_,"ax",@progbits
	.align	128
        .global         _Z6kernelPbiS_PiS_
        .type           _Z6kernelPbiS_PiS_,@function
        .size           _Z6kernelPbiS_PiS_,(.L_x_11 - _Z6kernelPbiS_PiS_)
        .other          _Z6kernelPbiS_PiS_,@"STO_CUDA_ENTRY STV_DEFAULT"
_Z6kernelPbiS_PiS_:
.text._Z6kernelPbiS_PiS_:
[----:B------:R-:W-:Y:S01]  /*0000*/  LDC R1, c[0x0][0x37c] ;  /* 0x0000df00ff017b82 */ /* 0x000fe20000000800 */
[----:B------:R-:W0:Y:S07]  /*0010*/  S2R R5, SR_CTAID.X ;  /* 0x0000000000057919 */ /* 0x000e2e0000002500 */
[----:B------:R-:W0:Y:S01]  /*0020*/  LDC.64 R2, c[0x0][0x398] ;  /* 0x0000e600ff027b82 */ /* 0x000e220000000a00 */
[----:B------:R-:W1:Y:S01]  /*0030*/  LDCU.64 UR4, c[0x0][0x358] ;  /* 0x00006b00ff0477ac */ /* 0x000e620008000a00 */
[----:B------:R-:W2:Y:S01]  /*0040*/  S2R R7, SR_TID.X ;  /* 0x0000000000077919 */ /* 0x000ea20000002100 */
[----:B------:R-:W3:Y:S01]  /*0050*/  LDCU UR6, c[0x0][0x388] ;  /* 0x00007100ff0677ac */ /* 0x000ee20008000800 */
[----:B------:R-:W2:Y:S01]  /*0060*/  LDCU.64 UR8, c[0x0][0x380] ;  /* 0x00007000ff0877ac */ /* 0x000ea20008000a00 */
[----:B0-----:R-:W-:-:S06]  /*0070*/  IMAD.WIDE.U32 R2, R5, 0x4, R2 ;  /* 0x0000000405027825 */ /* 0x001fcc00078e0002 */
[----:B-1----:R-:W3:Y:S02]  /*0080*/  LDG.E R2, desc[UR4][R2.64+0x4] ;  /* 0x0000040402027981 */ /* 0x002ee4000c1e1900 */
[----:B---3--:R-:W-:-:S05]  /*0090*/  IMAD R4, R2, UR6, RZ ;  /* 0x0000000602047c24 */ /* 0x008fca000f8e02ff */
[----:B------:R-:W-:Y:S02]  /*00a0*/  SHF.R.S32.HI R0, RZ, 0x1f, R4 ;  /* 0x0000001fff007819 */ /* 0x000fe40000011404 */
[----:B--2---:R-:W-:-:S04]  /*00b0*/  IADD3 R4, P0, P1, R4, UR8, R7 ;  /* 0x0000000804047c10 */ /* 0x004fc8000f91e007 */
[----:B------:R-:W-:-:S05]  /*00c0*/  IADD3.X R5, PT, PT, R0, UR9, RZ, P0, P1 ;  /* 0x0000000900057c10 */ /* 0x000fca00087e24ff */
[----:B------:R-:W2:Y:S02]  /*00d0*/  LDG.E.U8 R4, desc[UR4][R4.64] ;  /* 0x0000000404047981 */ /* 0x000ea4000c1e1100 */
[----:B--2---:R-:W-:-:S13]  /*00e0*/  ISETP.NE.AND P0, PT, R4, RZ, PT ;  /* 0x000000ff0400720c */ /* 0x004fda0003f05270 */
[----:B------:R-:W-:Y:S05]  /*00f0*/  @!P0 EXIT ;  /* 0x000000000000894d */ /* 0x000fea0003800000 */
[----:B------:R-:W0:Y:S02]  /*0100*/  LDCU.64 UR6, c[0x0][0x390] ;  /* 0x00007200ff0677ac */ /* 0x000e240008000a00 */
[----:B0-----:R-:W-:-:S05]  /*0110*/  IADD3 R2, P0, PT, R7, UR6, RZ ;  /* 0x0000000607027c10 */ /* 0x001fca000ff1e0ff */
[----:B------:R-:W-:-:S05]  /*0120*/  IMAD.X R3, RZ, RZ, UR7, P0 ;  /* 0x00000007ff037e24 */ /* 0x000fca00080e06ff */
[----:B------:R-:W2:Y:S02]  /*0130*/  LDG.E.U8 R2, desc[UR4][R2.64] ;  /* 0x0000000402027981 */ /* 0x000ea4000c1e1100 */
[----:B--2---:R-:W-:-:S13]  /*0140*/  ISETP.NE.AND P0, PT, R2, RZ, PT ;  /* 0x000000ff0200720c */ /* 0x004fda0003f05270 */
[----:B------:R-:W-:Y:S05]  /*0150*/  @P0 EXIT ;  /* 0x000000000000094d */ /* 0x000fea0003800000 */
[----:B------:R-:W0:Y:S01]  /*0160*/  LDCU.64 UR6, c[0x0][0x3a0] ;  /* 0x00007400ff0677ac */ /* 0x000e220008000a00 */
[----:B------:R-:W-:Y:S01]  /*0170*/  IMAD.MOV.U32 R0, RZ, RZ, 0x1 ;  /* 0x00000001ff007424 */ /* 0x000fe200078e00ff */
[----:B0-----:R-:W-:-:S05]  /*0180*/  IADD3 R2, P0, PT, R7, UR6, RZ ;  /* 0x0000000607027c10 */ /* 0x001fca000ff1e0ff */
[----:B------:R-:W-:-:S05]  /*0190*/  IMAD.X R3, RZ, RZ, UR7, P0 ;  /* 0x00000007ff037e24 */ /* 0x000fca00080e06ff */
[----:B------:R-:W-:Y:S01]  /*01a0*/  STG.E.U8 desc[UR4][R2.64], R0 ;  /* 0x0000000002007986 */ /* 0x000fe2000c101104 */
[----:B------:R-:W-:Y:S05]  /*01b0*/  EXIT ;  /* 0x000000000000794d */ /* 0x000fea0003800000 */
.L_x_9:
        /* <DEDUP_REMOVED lines=12> */
.L_x_11:


//--------------------- .nv.shared.reserved.0     --------------------------
	.section	.nv.shared.reserved.0,"aw",@nobits
	.weak		__nv_reservedSMEM_offset_0_alias
	.size		__nv_reservedSMEM_offset_0_alias, 0, 64
	.other		__nv_reservedSMEM_offset_0_alias,@"STO_CUDA_RESERVED_SHARED STV_DEFAULT"
__nv_reservedSMEM_offset_0_alias:
	.zero		0
	.zero		64


//--------------------- .nv.constant0._Z2k2iPbPiS_ --------------------------
	.section	.nv.constant0._Z2k2iPbPiS_,"a",@progbits
	.sectionflags	@""
	.align	4
.nv.constant0._Z2k2iPbPiS_:
	.zero		928


//--------------------- .nv.constant0._Z6kernelPbiS_PiS_ --------------------------
	.section	.nv.constant0._Z6kernelPbiS_PiS_,"a",@progbits
	.sectionflags	@""
	.align	4
.nv.constant0._Z6kernelPbiS_PiS_:
	.zero		936


//--------------------- SYMBOLS --------------------------

	.type		.nv.reservedSmem.offset0,@object
	.size		.nv.reservedSmem.offset0,0x4
